//
// Generated by NVIDIA NVVM Compiler
//
// Compiler Build ID: CL-36424714
// Cuda compilation tools, release 13.0, V13.0.88
// Based on NVVM 20.0.0
//

.version 9.0
.target sm_100
.address_size 64

	// .globl	_Z26elementwise_add_f32_kernelPfS_S_i

.visible .entry _Z26elementwise_add_f32_kernelPfS_S_i(
	.param .u64 .ptr .align 1 _Z26elementwise_add_f32_kernelPfS_S_i_param_0,
	.param .u64 .ptr .align 1 _Z26elementwise_add_f32_kernelPfS_S_i_param_1,
	.param .u64 .ptr .align 1 _Z26elementwise_add_f32_kernelPfS_S_i_param_2,
	.param .u32 _Z26elementwise_add_f32_kernelPfS_S_i_param_3
)
{
	.reg .pred 	%p<2>;
	.reg .b32 	%r<6>;
	.reg .b32 	%f<4>;
	.reg .b64 	%rd<11>;

	ld.param.u64 	%rd1, [_Z26elementwise_add_f32_kernelPfS_S_i_param_0];
	ld.param.u64 	%rd2, [_Z26elementwise_add_f32_kernelPfS_S_i_param_1];
	ld.param.u64 	%rd3, [_Z26elementwise_add_f32_kernelPfS_S_i_param_2];
	ld.param.u32 	%r2, [_Z26elementwise_add_f32_kernelPfS_S_i_param_3];
	mov.u32 	%r3, %ctaid.x;
	mov.u32 	%r4, %ntid.x;
	mov.u32 	%r5, %tid.x;
	mad.lo.s32 	%r1, %r3, %r4, %r5;
	setp.ge.s32 	%p1, %r1, %r2;
	@%p1 bra 	$L__BB0_2;
	cvta.to.global.u64 	%rd4, %rd1;
	cvta.to.global.u64 	%rd5, %rd2;
	cvta.to.global.u64 	%rd6, %rd3;
	mul.wide.s32 	%rd7, %r1, 4;
	add.s64 	%rd8, %rd4, %rd7;
	ld.global.f32 	%f1, [%rd8];
	add.s64 	%rd9, %rd5, %rd7;
	ld.global.f32 	%f2, [%rd9];
	add.f32 	%f3, %f1, %f2;
	add.s64 	%rd10, %rd6, %rd7;
	st.global.f32 	[%rd10], %f3;
$L__BB0_2:
	ret;

}
	// .globl	_Z28elementwise_add_f32x4_kernelPfS_S_i
.visible .entry _Z28elementwise_add_f32x4_kernelPfS_S_i(
	.param .u64 .ptr .align 1 _Z28elementwise_add_f32x4_kernelPfS_S_i_param_0,
	.param .u64 .ptr .align 1 _Z28elementwise_add_f32x4_kernelPfS_S_i_param_1,
	.param .u64 .ptr .align 1 _Z28elementwise_add_f32x4_kernelPfS_S_i_param_2,
	.param .u32 _Z28elementwise_add_f32x4_kernelPfS_S_i_param_3
)
{
	.reg .pred 	%p<2>;
	.reg .b32 	%r<8>;
	.reg .b32 	%f<7>;
	.reg .b64 	%rd<11>;

	ld.param.u64 	%rd1, [_Z28elementwise_add_f32x4_kernelPfS_S_i_param_0];
	ld.param.u64 	%rd2, [_Z28elementwise_add_f32x4_kernelPfS_S_i_param_1];
	ld.param.u64 	%rd3, [_Z28elementwise_add_f32x4_kernelPfS_S_i_param_2];
	ld.param.u32 	%r2, [_Z28elementwise_add_f32x4_kernelPfS_S_i_param_3];
	mov.u32 	%r3, %ctaid.x;
	mov.u32 	%r4, %ntid.x;
	mov.u32 	%r5, %tid.x;
	mad.lo.s32 	%r6, %r3, %r4, %r5;
	shl.b32 	%r1, %r6, 2;
	setp.ge.s32 	%p1, %r1, %r2;
	@%p1 bra 	$L__BB1_2;
	cvta.to.global.u64 	%rd4, %rd1;
	cvta.to.global.u64 	%rd5, %rd2;
	cvta.to.global.u64 	%rd6, %rd3;
	mul.wide.s32 	%rd7, %r1, 4;
	add.s64 	%rd8, %rd4, %rd7;
	ld.global.v2.f32 	{%f1, %f2}, [%rd8];
	add.s64 	%rd9, %rd5, %rd7;
	ld.global.v2.f32 	{%f3, %f4}, [%rd9];
	add.f32 	%f5, %f1, %f3;
	add.f32 	%f6, %f2, %f4;
	add.s64 	%rd10, %rd6, %rd7;
	st.global.v2.f32 	[%rd10], {%f5, %f6};
	mov.b32 	%r7, 2143289344;
	st.global.u32 	[%rd10+8], %r7;
$L__BB1_2:
	ret;

}
	// .globl	_Z26elementwise_add_f16_kernelP6__halfS0_S0_i
.visible .entry _Z26elementwise_add_f16_kernelP6__halfS0_S0_i(
	.param .u64 .ptr .align 1 _Z26elementwise_add_f16_kernelP6__halfS0_S0_i_param_0,
	.param .u64 .ptr .align 1 _Z26elementwise_add_f16_kernelP6__halfS0_S0_i_param_1,
	.param .u64 .ptr .align 1 _Z26elementwise_add_f16_kernelP6__halfS0_S0_i_param_2,
	.param .u32 _Z26elementwise_add_f16_kernelP6__halfS0_S0_i_param_3
)
{
	.reg .pred 	%p<2>;
	.reg .b16 	%rs<4>;
	.reg .b32 	%r<6>;
	.reg .b64 	%rd<11>;

	ld.param.u64 	%rd1, [_Z26elementwise_add_f16_kernelP6__halfS0_S0_i_param_0];
	ld.param.u64 	%rd2, [_Z26elementwise_add_f16_kernelP6__halfS0_S0_i_param_1];
	ld.param.u64 	%rd3, [_Z26elementwise_add_f16_kernelP6__halfS0_S0_i_param_2];
	ld.param.u32 	%r2, [_Z26elementwise_add_f16_kernelP6__halfS0_S0_i_param_3];
	mov.u32 	%r3, %ctaid.x;
	mov.u32 	%r4, %ntid.x;
	mov.u32 	%r5, %tid.x;
	mad.lo.s32 	%r1, %r3, %r4, %r5;
	setp.ge.s32 	%p1, %r1, %r2;
	@%p1 bra 	$L__BB2_2;
	cvta.to.global.u64 	%rd4, %rd1;
	cvta.to.global.u64 	%rd5, %rd2;
	cvta.to.global.u64 	%rd6, %rd3;
	mul.wide.s32 	%rd7, %r1, 2;
	add.s64 	%rd8, %rd4, %rd7;
	ld.global.u16 	%rs2, [%rd8];
	add.s64 	%rd9, %rd5, %rd7;
	ld.global.u16 	%rs3, [%rd9];
	// begin inline asm
	{add.f16 %rs1,%rs2,%rs3;
}
	// end inline asm
	add.s64 	%rd10, %rd6, %rd7;
	st.global.u16 	[%rd10], %rs1;
$L__BB2_2:
	ret;

}
	// .globl	_Z28elementwise_add_f16x2_kernelP6__halfS0_S0_i
.visible .entry _Z28elementwise_add_f16x2_kernelP6__halfS0_S0_i(
	.param .u64 .ptr .align 1 _Z28elementwise_add_f16x2_kernelP6__halfS0_S0_i_param_0,
	.param .u64 .ptr .align 1 _Z28elementwise_add_f16x2_kernelP6__halfS0_S0_i_param_1,
	.param .u64 .ptr .align 1 _Z28elementwise_add_f16x2_kernelP6__halfS0_S0_i_param_2,
	.param .u32 _Z28elementwise_add_f16x2_kernelP6__halfS0_S0_i_param_3
)
{
	.reg .pred 	%p<2>;
	.reg .b16 	%rs<7>;
	.reg .b32 	%r<10>;
	.reg .b64 	%rd<11>;

	ld.param.u64 	%rd1, [_Z28elementwise_add_f16x2_kernelP6__halfS0_S0_i_param_0];
	ld.param.u64 	%rd2, [_Z28elementwise_add_f16x2_kernelP6__halfS0_S0_i_param_1];
	ld.param.u64 	%rd3, [_Z28elementwise_add_f16x2_kernelP6__halfS0_S0_i_param_2];
	ld.param.u32 	%r2, [_Z28elementwise_add_f16x2_kernelP6__halfS0_S0_i_param_3];
	mov.u32 	%r3, %ctaid.x;
	mov.u32 	%r4, %ntid.x;
	mov.u32 	%r5, %tid.x;
	mad.lo.s32 	%r6, %r3, %r4, %r5;
	shl.b32 	%r1, %r6, 1;
	setp.ge.s32 	%p1, %r1, %r2;
	@%p1 bra 	$L__BB3_2;
	cvta.to.global.u64 	%rd4, %rd1;
	cvta.to.global.u64 	%rd5, %rd2;
	cvta.to.global.u64 	%rd6, %rd3;
	mul.wide.s32 	%rd7, %r1, 2;
	add.s64 	%rd8, %rd4, %rd7;
	ld.global.u32 	%r7, [%rd8];
	mov.b32 	{%rs2, %rs5}, %r7;
	add.s64 	%rd9, %rd5, %rd7;
	ld.global.u32 	%r8, [%rd9];
	mov.b32 	{%rs3, %rs6}, %r8;
	// begin inline asm
	{add.f16 %rs1,%rs2,%rs3;
}
	// end inline asm
	// begin inline asm
	{add.f16 %rs4,%rs5,%rs6;
}
	// end inline asm
	add.s64 	%rd10, %rd6, %rd7;
	mov.b32 	%r9, {%rs1, %rs4};
	st.global.u32 	[%rd10], %r9;
$L__BB3_2:
	ret;

}
	// .globl	_Z33elementwise_add_f16x8_pack_kernelP6__halfS0_S0_i
.visible .entry _Z33elementwise_add_f16x8_pack_kernelP6__halfS0_S0_i(
	.param .u64 .ptr .align 1 _Z33elementwise_add_f16x8_pack_kernelP6__halfS0_S0_i_param_0,
	.param .u64 .ptr .align 1 _Z33elementwise_add_f16x8_pack_kernelP6__halfS0_S0_i_param_1,
	.param .u64 .ptr .align 1 _Z33elementwise_add_f16x8_pack_kernelP6__halfS0_S0_i_param_2,
	.param .u32 _Z33elementwise_add_f16x8_pack_kernelP6__halfS0_S0_i_param_3
)
{
	.reg .pred 	%p<7>;
	.reg .b16 	%rs<16>;
	.reg .b32 	%r<49>;
	.reg .b64 	%rd<33>;

	ld.param.u64 	%rd13, [_Z33elementwise_add_f16x8_pack_kernelP6__halfS0_S0_i_param_0];
	ld.param.u64 	%rd14, [_Z33elementwise_add_f16x8_pack_kernelP6__halfS0_S0_i_param_1];
	ld.param.u64 	%rd15, [_Z33elementwise_add_f16x8_pack_kernelP6__halfS0_S0_i_param_2];
	ld.param.u32 	%r21, [_Z33elementwise_add_f16x8_pack_kernelP6__halfS0_S0_i_param_3];
	cvta.to.global.u64 	%rd1, %rd15;
	cvta.to.global.u64 	%rd2, %rd14;
	cvta.to.global.u64 	%rd3, %rd13;
	mov.u32 	%r31, %ctaid.x;
	mov.u32 	%r32, %ntid.x;
	mov.u32 	%r33, %tid.x;
	mad.lo.s32 	%r34, %r31, %r32, %r33;
	shl.b32 	%r1, %r34, 3;
	mul.wide.s32 	%rd16, %r1, 2;
	add.s64 	%rd17, %rd3, %rd16;
	.pragma "used_bytes_mask 3855";
	ld.global.v4.u32 	{%r23, %r35, %r26, %r36}, [%rd17];
	add.s64 	%rd18, %rd2, %rd16;
	.pragma "used_bytes_mask 3855";
	ld.global.v4.u32 	{%r24, %r37, %r27, %r38}, [%rd18];
	// begin inline asm
	{add.f16x2 %r22,%r23,%r24;
}
	// end inline asm
	// begin inline asm
	{add.f16x2 %r25,%r26,%r27;
}
	// end inline asm
	// begin inline asm
	{add.f16x2 %r28,%r29,%r30;
}
	// end inline asm
	or.b32  	%r39, %r1, 7;
	setp.lt.s32 	%p1, %r39, %r21;
	@%p1 bra 	$L__BB4_9;
	setp.ge.s32 	%p2, %r1, %r21;
	@%p2 bra 	$L__BB4_8;
	and.b32  	%r5, %r21, 3;
	sub.s32 	%r41, %r1, %r21;
	setp.gt.u32 	%p3, %r41, -4;
	mov.b32 	%r45, 0;
	@%p3 bra 	$L__BB4_5;
	add.s32 	%r42, %r1, %r5;
	sub.s32 	%r45, %r21, %r42;
	add.s64 	%rd4, %rd1, 4;
	sub.s32 	%r43, %r42, %r21;
	add.s64 	%rd20, %rd16, 4;
	add.s64 	%rd32, %rd2, %rd20;
	add.s64 	%rd31, %rd3, %rd20;
	mov.u32 	%r44, %r1;
$L__BB4_4:
	mul.wide.s32 	%rd21, %r44, 2;
	add.s64 	%rd22, %rd4, %rd21;
	ld.global.u16 	%rs2, [%rd31+-4];
	ld.global.u16 	%rs3, [%rd32+-4];
	// begin inline asm
	{add.f16 %rs1,%rs2,%rs3;
}
	// end inline asm
	st.global.u16 	[%rd22+-4], %rs1;
	ld.global.u16 	%rs5, [%rd31+-2];
	ld.global.u16 	%rs6, [%rd32+-2];
	// begin inline asm
	{add.f16 %rs4,%rs5,%rs6;
}
	// end inline asm
	st.global.u16 	[%rd22+-2], %rs4;
	ld.global.u16 	%rs8, [%rd31];
	ld.global.u16 	%rs9, [%rd32];
	// begin inline asm
	{add.f16 %rs7,%rs8,%rs9;
}
	// end inline asm
	st.global.u16 	[%rd22], %rs7;
	ld.global.u16 	%rs11, [%rd31+2];
	ld.global.u16 	%rs12, [%rd32+2];
	// begin inline asm
	{add.f16 %rs10,%rs11,%rs12;
}
	// end inline asm
	st.global.u16 	[%rd22+2], %rs10;
	add.s32 	%r44, %r44, 4;
	add.s32 	%r43, %r43, 4;
	add.s64 	%rd32, %rd32, 8;
	add.s64 	%rd31, %rd31, 8;
	setp.ne.s32 	%p4, %r43, 0;
	@%p4 bra 	$L__BB4_4;
$L__BB4_5:
	setp.eq.s32 	%p5, %r5, 0;
	@%p5 bra 	$L__BB4_8;
	add.s32 	%r47, %r45, %r1;
	neg.s32 	%r46, %r5;
$L__BB4_7:
	.pragma "nounroll";
	mul.wide.s32 	%rd24, %r45, 2;
	add.s64 	%rd25, %rd18, %rd24;
	add.s64 	%rd26, %rd17, %rd24;
	mul.wide.s32 	%rd27, %r47, 2;
	add.s64 	%rd28, %rd1, %rd27;
	ld.global.u16 	%rs14, [%rd26];
	ld.global.u16 	%rs15, [%rd25];
	// begin inline asm
	{add.f16 %rs13,%rs14,%rs15;
}
	// end inline asm
	st.global.u16 	[%rd28], %rs13;
	add.s32 	%r45, %r45, 1;
	add.s32 	%r47, %r47, 1;
	add.s32 	%r46, %r46, 1;
	setp.ne.s32 	%p6, %r46, 0;
	@%p6 bra 	$L__BB4_7;
$L__BB4_8:
	ret;
$L__BB4_9:
	add.s64 	%rd30, %rd1, %rd16;
	st.global.v4.u32 	[%rd30], {%r22, %r25, %r28, %r28};
	bra.uni 	$L__BB4_8;

}


// ===== COMPILED SASS (sm_100) =====

	.target	sm_100

	.elftype	@"ET_EXEC"


//--------------------- .note.nv.tkinfo           --------------------------
	.section	.note.nv.tkinfo,"",@"SHT_NOTE"
	.sectionflags	@"SHF_NOTE_NV_TKINFO"
	.tkinfo
        /*0018*/ 	.word	0x00000002
        /*0030*/ 	.string	""
        /*0030*/ 	.string	"ptxas"
        /*0030*/ 	.string	"Cuda compilation tools, release 13.0, V13.0.88"
        /*0030*/ 	.string	"Build cuda_13.0.r13.0/compiler.36424714_0"
        /*0030*/ 	.string	"-arch sm_100 -m 64 "



//--------------------- .note.nv.cuinfo           --------------------------
	.section	.note.nv.cuinfo,"",@"SHT_NOTE"
	.sectionflags	@"SHF_NOTE_NV_CUINFO"
        /*0018*/ 	.short	0x0002
        /*001a*/ 	.short	0x0064
        /*001c*/ 	.short	0x0082
	.zero		2


//--------------------- .nv.info                  --------------------------
	.section	.nv.info,"",@"SHT_CUDA_INFO"
	.align	4


	//----- nvinfo : EIATTR_REGCOUNT
	.align		4
        /*0000*/ 	.byte	0x04, 0x2f
        /*0002*/ 	.short	(.L_1 - .L_0)
	.align		4
.L_0:
        /*0004*/ 	.word	index@(_Z26elementwise_add_f32_kernelPfS_S_i)
        /*0008*/ 	.word	0x0000000c


	//----- nvinfo : EIATTR_FRAME_SIZE
	.align		4
.L_1:
        /*000c*/ 	.byte	0x04, 0x11
        /*000e*/ 	.short	(.L_3 - .L_2)
	.align		4
.L_2:
        /*0010*/ 	.word	index@(_Z26elementwise_add_f32_kernelPfS_S_i)
        /*0014*/ 	.word	0x00000000


	//----- nvinfo : EIATTR_REGCOUNT
	.align		4
.L_3:
        /*0018*/ 	.byte	0x04, 0x2f
        /*001a*/ 	.short	(.L_5 - .L_4)
	.align		4
.L_4:
        /*001c*/ 	.word	index@(_Z28elementwise_add_f32x4_kernelPfS_S_i)
        /*0020*/ 	.word	0x0000000e


	//----- nvinfo : EIATTR_FRAME_SIZE
	.align		4
.L_5:
        /*0024*/ 	.byte	0x04, 0x11
        /*0026*/ 	.short	(.L_7 - .L_6)
	.align		4
.L_6:
        /*0028*/ 	.word	index@(_Z28elementwise_add_f32x4_kernelPfS_S_i)
        /*002c*/ 	.word	0x00000000


	//----- nvinfo : EIATTR_REGCOUNT
	.align		4
.L_7:
        /*0030*/ 	.byte	0x04, 0x2f
        /*0032*/ 	.short	(.L_9 - .L_8)
	.align		4
.L_8:
        /*0034*/ 	.word	index@(_Z26elementwise_add_f16_kernelP6__halfS0_S0_i)
        /*0038*/ 	.word	0x0000000c


	//----- nvinfo : EIATTR_FRAME_SIZE
	.align		4
.L_9:
        /*003c*/ 	.byte	0x04, 0x11
        /*003e*/ 	.short	(.L_11 - .L_10)
	.align		4
.L_10:
        /*0040*/ 	.word	index@(_Z26elementwise_add_f16_kernelP6__halfS0_S0_i)
        /*0044*/ 	.word	0x00000000


	//----- nvinfo : EIATTR_REGCOUNT
	.align		4
.L_11:
        /*0048*/ 	.byte	0x04, 0x2f
        /*004a*/ 	.short	(.L_13 - .L_12)
	.align		4
.L_12:
        /*004c*/ 	.word	index@(_Z28elementwise_add_f16x2_kernelP6__halfS0_S0_i)
        /*0050*/ 	.word	0x0000000c


	//----- nvinfo : EIATTR_FRAME_SIZE
	.align		4
.L_13:
        /*0054*/ 	.byte	0x04, 0x11
        /*0056*/ 	.short	(.L_15 - .L_14)
	.align		4
.L_14:
        /*0058*/ 	.word	index@(_Z28elementwise_add_f16x2_kernelP6__halfS0_S0_i)
        /*005c*/ 	.word	0x00000000


	//----- nvinfo : EIATTR_REGCOUNT
	.align		4
.L_15:
        /*0060*/ 	.byte	0x04, 0x2f
        /*0062*/ 	.short	(.L_17 - .L_16)
	.align		4
.L_16:
        /*0064*/ 	.word	index@(_Z33elementwise_add_f16x8_pack_kernelP6__halfS0_S0_i)
        /*0068*/ 	.word	0x00000019


	//----- nvinfo : EIATTR_FRAME_SIZE
	.align		4
.L_17:
        /*006c*/ 	.byte	0x04, 0x11
        /*006e*/ 	.short	(.L_19 - .L_18)
	.align		4
.L_18:
        /*0070*/ 	.word	index@(_Z33elementwise_add_f16x8_pack_kernelP6__halfS0_S0_i)
        /*0074*/ 	.word	0x00000000


	//----- nvinfo : EIATTR_MIN_STACK_SIZE
	.align		4
.L_19:
        /*0078*/ 	.byte	0x04, 0x12
        /*007a*/ 	.short	(.L_21 - .L_20)
	.align		4
.L_20:
        /*007c*/ 	.word	index@(_Z33elementwise_add_f16x8_pack_kernelP6__halfS0_S0_i)
        /*0080*/ 	.word	0x00000000


	//----- nvinfo : EIATTR_MIN_STACK_SIZE
	.align		4
.L_21:
        /*0084*/ 	.byte	0x04, 0x12
        /*0086*/ 	.short	(.L_23 - .L_22)
	.align		4
.L_22:
        /*0088*/ 	.word	index@(_Z28elementwise_add_f16x2_kernelP6__halfS0_S0_i)
        /*008c*/ 	.word	0x00000000


	//----- nvinfo : EIATTR_MIN_STACK_SIZE
	.align		4
.L_23:
        /*0090*/ 	.byte	0x04, 0x12
        /*0092*/ 	.short	(.L_25 - .L_24)
	.align		4
.L_24:
        /*0094*/ 	.word	index@(_Z26elementwise_add_f16_kernelP6__halfS0_S0_i)
        /*0098*/ 	.word	0x00000000


	//----- nvinfo : EIATTR_MIN_STACK_SIZE
	.align		4
.L_25:
        /*009c*/ 	.byte	0x04, 0x12
        /*009e*/ 	.short	(.L_27 - .L_26)
	.align		4
.L_26:
        /*00a0*/ 	.word	index@(_Z28elementwise_add_f32x4_kernelPfS_S_i)
        /*00a4*/ 	.word	0x00000000


	//----- nvinfo : EIATTR_MIN_STACK_SIZE
	.align		4
.L_27:
        /*00a8*/ 	.byte	0x04, 0x12
        /*00aa*/ 	.short	(.L_29 - .L_28)
	.align		4
.L_28:
        /*00ac*/ 	.word	index@(_Z26elementwise_add_f32_kernelPfS_S_i)
        /*00b0*/ 	.word	0x00000000
.L_29:


//--------------------- .nv.compat                --------------------------
	.section	.nv.compat,"",@"SHT_CUDA_COMPAT_INFO"
	.align	4
        /*0000*/ 	.byte	0x02, 0x09, 0x00, 0x00, 0x02, 0x02, 0x01, 0x00, 0x02, 0x05, 0x05, 0x00, 0x03, 0x07, 0x01, 0x01
        /*0010*/ 	.byte	0x02, 0x03, 0x00, 0x00, 0x02, 0x06, 0x01, 0x00, 0x04, 0x0b, 0x08, 0x00, 0x09, 0x00, 0x00, 0x00
        /*0020*/ 	.byte	0x00, 0x00, 0x00, 0x00


//--------------------- .nv.info._Z33elementwise_add_f16x8_pack_kernelP6__halfS0_S0_i --------------------------
	.section	.nv.info._Z33elementwise_add_f16x8_pack_kernelP6__halfS0_S0_i,"",@"SHT_CUDA_INFO"
	.sectionflags	@""
	.align	4


	//----- nvinfo : EIATTR_CUDA_API_VERSION
	.align		4
        /*0000*/ 	.byte	0x04, 0x37
        /*0002*/ 	.short	(.L_31 - .L_30)
.L_30:
        /*0004*/ 	.word	0x00000082


	//----- nvinfo : EIATTR_KPARAM_INFO
	.align		4
.L_31:
        /*0008*/ 	.byte	0x04, 0x17
        /*000a*/ 	.short	(.L_33 - .L_32)
.L_32:
        /*000c*/ 	.word	0x00000000
        /*0010*/ 	.short	0x0003
        /*0012*/ 	.short	0x0018
        /*0014*/ 	.byte	0x00, 0xf0, 0x11, 0x00


	//----- nvinfo : EIATTR_KPARAM_INFO
	.align		4
.L_33:
        /*0018*/ 	.byte	0x04, 0x17
        /*001a*/ 	.short	(.L_35 - .L_34)
.L_34:
        /*001c*/ 	.word	0x00000000
        /*0020*/ 	.short	0x0002
        /*0022*/ 	.short	0x0010
        /*0024*/ 	.byte	0x00, 0xf5, 0x21, 0x00


	//----- nvinfo : EIATTR_KPARAM_INFO
	.align		4
.L_35:
        /*0028*/ 	.byte	0x04, 0x17
        /*002a*/ 	.short	(.L_37 - .L_36)
.L_36:
        /*002c*/ 	.word	0x00000000
        /*0030*/ 	.short	0x0001
        /*0032*/ 	.short	0x0008
        /*0034*/ 	.byte	0x00, 0xf5, 0x21, 0x00


	//----- nvinfo : EIATTR_KPARAM_INFO
	.align		4
.L_37:
        /*0038*/ 	.byte	0x04, 0x17
        /*003a*/ 	.short	(.L_39 - .L_38)
.L_38:
        /*003c*/ 	.word	0x00000000
        /*0040*/ 	.short	0x0000
        /*0042*/ 	.short	0x0000
        /*0044*/ 	.byte	0x00, 0xf5, 0x21, 0x00


	//----- nvinfo : EIATTR_SPARSE_MMA_MASK
	.align		4
.L_39:
        /*0048*/ 	.byte	0x03, 0x50
        /*004a*/ 	.short	0x0000


	//----- nvinfo : EIATTR_MAXREG_COUNT
	.align		4
        /*004c*/ 	.byte	0x03, 0x1b
        /*004e*/ 	.short	0x00ff


	//----- nvinfo : EIATTR_MERCURY_ISA_VERSION
	.align		4
        /*0050*/ 	.byte	0x03, 0x5f
        /*0052*/ 	.short	0x0101


	//----- nvinfo : EIATTR_VRC_CTA_INIT_COUNT
	.align		4
        /*0054*/ 	.byte	0x02, 0x4a
	.zero		1
	.zero		1


	//----- nvinfo : EIATTR_EXIT_INSTR_OFFSETS
	.align		4
        /*0058*/ 	.byte	0x04, 0x1c
        /*005a*/ 	.short	(.L_41 - .L_40)


	//   ....[0]....
.L_40:
        /*005c*/ 	.word	0x00000190


	//   ....[1]....
        /*0060*/ 	.word	0x000004d0


	//   ....[2]....
        /*0064*/ 	.word	0x000005d0


	//   ....[3]....
        /*0068*/ 	.word	0x00000620


	//----- nvinfo : EIATTR_CRS_STACK_SIZE
	.align		4
.L_41:
        /*006c*/ 	.byte	0x04, 0x1e
        /*006e*/ 	.short	(.L_43 - .L_42)
.L_42:
        /*0070*/ 	.word	0x00000000


	//----- nvinfo : EIATTR_CBANK_PARAM_SIZE
	.align		4
.L_43:
        /*0074*/ 	.byte	0x03, 0x19
        /*0076*/ 	.short	0x001c


	//----- nvinfo : EIATTR_PARAM_CBANK
	.align		4
        /*0078*/ 	.byte	0x04, 0x0a
        /*007a*/ 	.short	(.L_45 - .L_44)
	.align		4
.L_44:
        /*007c*/ 	.word	index@(.nv.constant0._Z33elementwise_add_f16x8_pack_kernelP6__halfS0_S0_i)
        /*0080*/ 	.short	0x0380
        /*0082*/ 	.short	0x001c


	//----- nvinfo : EIATTR_SW_WAR
	.align		4
.L_45:
        /*0084*/ 	.byte	0x04, 0x36
        /*0086*/ 	.short	(.L_47 - .L_46)
.L_46:
        /*0088*/ 	.word	0x00000008
.L_47:


//--------------------- .nv.info._Z28elementwise_add_f16x2_kernelP6__halfS0_S0_i --------------------------
	.section	.nv.info._Z28elementwise_add_f16x2_kernelP6__halfS0_S0_i,"",@"SHT_CUDA_INFO"
	.sectionflags	@""
	.align	4


	//----- nvinfo : EIATTR_CUDA_API_VERSION
	.align		4
        /*0000*/ 	.byte	0x04, 0x37
        /*0002*/ 	.short	(.L_49 - .L_48)
.L_48:
        /*0004*/ 	.word	0x00000082


	//----- nvinfo : EIATTR_KPARAM_INFO
	.align		4
.L_49:
        /*0008*/ 	.byte	0x04, 0x17
        /*000a*/ 	.short	(.L_51 - .L_50)
.L_50:
        /*000c*/ 	.word	0x00000000
        /*0010*/ 	.short	0x0003
        /*0012*/ 	.short	0x0018
        /*0014*/ 	.byte	0x00, 0xf0, 0x11, 0x00


	//----- nvinfo : EIATTR_KPARAM_INFO
	.align		4
.L_51:
        /*0018*/ 	.byte	0x04, 0x17
        /*001a*/ 	.short	(.L_53 - .L_52)
.L_52:
        /*001c*/ 	.word	0x00000000
        /*0020*/ 	.short	0x0002
        /*0022*/ 	.short	0x0010
        /*0024*/ 	.byte	0x00, 0xf5, 0x21, 0x00


	//----- nvinfo : EIATTR_KPARAM_INFO
	.align		4
.L_53:
        /*0028*/ 	.byte	0x04, 0x17
        /*002a*/ 	.short	(.L_55 - .L_54)
.L_54:
        /*002c*/ 	.word	0x00000000
        /*0030*/ 	.short	0x0001
        /*0032*/ 	.short	0x0008
        /*0034*/ 	.byte	0x00, 0xf5, 0x21, 0x00


	//----- nvinfo : EIATTR_KPARAM_INFO
	.align		4
.L_55:
        /*0038*/ 	.byte	0x04, 0x17
        /*003a*/ 	.short	(.L_57 - .L_56)
.L_56:
        /*003c*/ 	.word	0x00000000
        /*0040*/ 	.short	0x0000
        /*0042*/ 	.short	0x0000
        /*0044*/ 	.byte	0x00, 0xf5, 0x21, 0x00


	//----- nvinfo : EIATTR_SPARSE_MMA_MASK
	.align		4
.L_57:
        /*0048*/ 	.byte	0x03, 0x50
        /*004a*/ 	.short	0x0000


	//----- nvinfo : EIATTR_MAXREG_COUNT
	.align		4
        /*004c*/ 	.byte	0x03, 0x1b
        /*004e*/ 	.short	0x00ff


	//----- nvinfo : EIATTR_MERCURY_ISA_VERSION
	.align		4
        /*0050*/ 	.byte	0x03, 0x5f
        /*0052*/ 	.short	0x0101


	//----- nvinfo : EIATTR_VRC_CTA_INIT_COUNT
	.align		4
        /*0054*/ 	.byte	0x02, 0x4a
	.zero		1
	.zero		1


	//----- nvinfo : EIATTR_EXIT_INSTR_OFFSETS
	.align		4
        /*0058*/ 	.byte	0x04, 0x1c
        /*005a*/ 	.short	(.L_59 - .L_58)


	//   ....[0]....
.L_58:
        /*005c*/ 	.word	0x00000080


	//   ....[1]....
        /*0060*/ 	.word	0x00000140


	//----- nvinfo : EIATTR_CBANK_PARAM_SIZE
	.align		4
.L_59:
        /*0064*/ 	.byte	0x03, 0x19
        /*0066*/ 	.short	0x001c


	//----- nvinfo : EIATTR_PARAM_CBANK
	.align		4
        /*0068*/ 	.byte	0x04, 0x0a
        /*006a*/ 	.short	(.L_61 - .L_60)
	.align		4
.L_60:
        /*006c*/ 	.word	index@(.nv.constant0._Z28elementwise_add_f16x2_kernelP6__halfS0_S0_i)
        /*0070*/ 	.short	0x0380
        /*0072*/ 	.short	0x001c


	//----- nvinfo : EIATTR_SW_WAR
	.align		4
.L_61:
        /*0074*/ 	.byte	0x04, 0x36
        /*0076*/ 	.short	(.L_63 - .L_62)
.L_62:
        /*0078*/ 	.word	0x00000008
.L_63:


//--------------------- .nv.info._Z26elementwise_add_f16_kernelP6__halfS0_S0_i --------------------------
	.section	.nv.info._Z26elementwise_add_f16_kernelP6__halfS0_S0_i,"",@"SHT_CUDA_INFO"
	.sectionflags	@""
	.align	4


	//----- nvinfo : EIATTR_CUDA_API_VERSION
	.align		4
        /*0000*/ 	.byte	0x04, 0x37
        /*0002*/ 	.short	(.L_65 - .L_64)
.L_64:
        /*0004*/ 	.word	0x00000082


	//----- nvinfo : EIATTR_KPARAM_INFO
	.align		4
.L_65:
        /*0008*/ 	.byte	0x04, 0x17
        /*000a*/ 	.short	(.L_67 - .L_66)
.L_66:
        /*000c*/ 	.word	0x00000000
        /*0010*/ 	.short	0x0003
        /*0012*/ 	.short	0x0018
        /*0014*/ 	.byte	0x00, 0xf0, 0x11, 0x00


	//----- nvinfo : EIATTR_KPARAM_INFO
	.align		4
.L_67:
        /*0018*/ 	.byte	0x04, 0x17
        /*001a*/ 	.short	(.L_69 - .L_68)
.L_68:
        /*001c*/ 	.word	0x00000000
        /*0020*/ 	.short	0x0002
        /*0022*/ 	.short	0x0010
        /*0024*/ 	.byte	0x00, 0xf5, 0x21, 0x00


	//----- nvinfo : EIATTR_KPARAM_INFO
	.align		4
.L_69:
        /*0028*/ 	.byte	0x04, 0x17
        /*002a*/ 	.short	(.L_71 - .L_70)
.L_70:
        /*002c*/ 	.word	0x00000000
        /*0030*/ 	.short	0x0001
        /*0032*/ 	.short	0x0008
        /*0034*/ 	.byte	0x00, 0xf5, 0x21, 0x00


	//----- nvinfo : EIATTR_KPARAM_INFO
	.align		4
.L_71:
        /*0038*/ 	.byte	0x04, 0x17
        /*003a*/ 	.short	(.L_73 - .L_72)
.L_72:
        /*003c*/ 	.word	0x00000000
        /*0040*/ 	.short	0x0000
        /*0042*/ 	.short	0x0000
        /*0044*/ 	.byte	0x00, 0xf5, 0x21, 0x00


	//----- nvinfo : EIATTR_SPARSE_MMA_MASK
	.align		4
.L_73:
        /*0048*/ 	.byte	0x03, 0x50
        /*004a*/ 	.short	0x0000


	//----- nvinfo : EIATTR_MAXREG_COUNT
	.align		4
        /*004c*/ 	.byte	0x03, 0x1b
        /*004e*/ 	.short	0x00ff


	//----- nvinfo : EIATTR_MERCURY_ISA_VERSION
	.align		4
        /*0050*/ 	.byte	0x03, 0x5f
        /*0052*/ 	.short	0x0101


	//----- nvinfo : EIATTR_VRC_CTA_INIT_COUNT
	.align		4
        /*0054*/ 	.byte	0x02, 0x4a
	.zero		1
	.zero		1


	//----- nvinfo : EIATTR_EXIT_INSTR_OFFSETS
	.align		4
        /*0058*/ 	.byte	0x04, 0x1c
        /*005a*/ 	.short	(.L_75 - .L_74)


	//   ....[0]....
.L_74:
        /*005c*/ 	.word	0x00000070


	//   ....[1]....
        /*0060*/ 	.word	0x00000130


	//----- nvinfo : EIATTR_CBANK_PARAM_SIZE
	.align		4
.L_75:
        /*0064*/ 	.byte	0x03, 0x19
        /*0066*/ 	.short	0x001c


	//----- nvinfo : EIATTR_PARAM_CBANK
	.align		4
        /*0068*/ 	.byte	0x04, 0x0a
        /*006a*/ 	.short	(.L_77 - .L_76)
	.align		4
.L_76:
        /*006c*/ 	.word	index@(.nv.constant0._Z26elementwise_add_f16_kernelP6__halfS0_S0_i)
        /*0070*/ 	.short	0x0380
        /*0072*/ 	.short	0x001c


	//----- nvinfo : EIATTR_SW_WAR
	.align		4
.L_77:
        /*0074*/ 	.byte	0x04, 0x36
        /*0076*/ 	.short	(.L_79 - .L_78)
.L_78:
        /*0078*/ 	.word	0x00000008
.L_79:


//--------------------- .nv.info._Z28elementwise_add_f32x4_kernelPfS_S_i --------------------------
	.section	.nv.info._Z28elementwise_add_f32x4_kernelPfS_S_i,"",@"SHT_CUDA_INFO"
	.sectionflags	@""
	.align	4


	//----- nvinfo : EIATTR_CUDA_API_VERSION
	.align		4
        /*0000*/ 	.byte	0x04, 0x37
        /*0002*/ 	.short	(.L_81 - .L_80)
.L_80:
        /*0004*/ 	.word	0x00000082


	//----- nvinfo : EIATTR_KPARAM_INFO
	.align		4
.L_81:
        /*0008*/ 	.byte	0x04, 0x17
        /*000a*/ 	.short	(.L_83 - .L_82)
.L_82:
        /*000c*/ 	.word	0x00000000
        /*0010*/ 	.short	0x0003
        /*0012*/ 	.short	0x0018
        /*0014*/ 	.byte	0x00, 0xf0, 0x11, 0x00


	//----- nvinfo : EIATTR_KPARAM_INFO
	.align		4
.L_83:
        /*0018*/ 	.byte	0x04, 0x17
        /*001a*/ 	.short	(.L_85 - .L_84)
.L_84:
        /*001c*/ 	.word	0x00000000
        /*0020*/ 	.short	0x0002
        /*0022*/ 	.short	0x0010
        /*0024*/ 	.byte	0x00, 0xf5, 0x21, 0x00


	//----- nvinfo : EIATTR_KPARAM_INFO
	.align		4
.L_85:
        /*0028*/ 	.byte	0x04, 0x17
        /*002a*/ 	.short	(.L_87 - .L_86)
.L_86:
        /*002c*/ 	.word	0x00000000
        /*0030*/ 	.short	0x0001
        /*0032*/ 	.short	0x0008
        /*0034*/ 	.byte	0x00, 0xf5, 0x21, 0x00


	//----- nvinfo : EIATTR_KPARAM_INFO
	.align		4
.L_87:
        /*0038*/ 	.byte	0x04, 0x17
        /*003a*/ 	.short	(.L_89 - .L_88)
.L_88:
        /*003c*/ 	.word	0x00000000
        /*0040*/ 	.short	0x0000
        /*0042*/ 	.short	0x0000
        /*0044*/ 	.byte	0x00, 0xf5, 0x21, 0x00


	//----- nvinfo : EIATTR_SPARSE_MMA_MASK
	.align		4
.L_89:
        /*0048*/ 	.byte	0x03, 0x50
        /*004a*/ 	.short	0x0000


	//----- nvinfo : EIATTR_MAXREG_COUNT
	.align		4
        /*004c*/ 	.byte	0x03, 0x1b
        /*004e*/ 	.short	0x00ff


	//----- nvinfo : EIATTR_MERCURY_ISA_VERSION
	.align		4
        /*0050*/ 	.byte	0x03, 0x5f
        /*0052*/ 	.short	0x0101


	//----- nvinfo : EIATTR_VRC_CTA_INIT_COUNT
	.align		4
        /*0054*/ 	.byte	0x02, 0x4a
	.zero		1
	.zero		1


	//----- nvinfo : EIATTR_EXIT_INSTR_OFFSETS
	.align		4
        /*0058*/ 	.byte	0x04, 0x1c
        /*005a*/ 	.short	(.L_91 - .L_90)


	//   ....[0]....
.L_90:
        /*005c*/ 	.word	0x00000080


	//   ....[1]....
        /*0060*/ 	.word	0x00000170


	//----- nvinfo : EIATTR_CBANK_PARAM_SIZE
	.align		4
.L_91:
        /*0064*/ 	.byte	0x03, 0x19
        /*0066*/ 	.short	0x001c


	//----- nvinfo : EIATTR_PARAM_CBANK
	.align		4
        /*0068*/ 	.byte	0x04, 0x0a
        /*006a*/ 	.short	(.L_93 - .L_92)
	.align		4
.L_92:
        /*006c*/ 	.word	index@(.nv.constant0._Z28elementwise_add_f32x4_kernelPfS_S_i)
        /*0070*/ 	.short	0x0380
        /*0072*/ 	.short	0x001c


	//----- nvinfo : EIATTR_SW_WAR
	.align		4
.L_93:
        /*0074*/ 	.byte	0x04, 0x36
        /*0076*/ 	.short	(.L_95 - .L_94)
.L_94:
        /*0078*/ 	.word	0x00000008
.L_95:


//--------------------- .nv.info._Z26elementwise_add_f32_kernelPfS_S_i --------------------------
	.section	.nv.info._Z26elementwise_add_f32_kernelPfS_S_i,"",@"SHT_CUDA_INFO"
	.sectionflags	@""
	.align	4


	//----- nvinfo : EIATTR_CUDA_API_VERSION
	.align		4
        /*0000*/ 	.byte	0x04, 0x37
        /*0002*/ 	.short	(.L_97 - .L_96)
.L_96:
        /*0004*/ 	.word	0x00000082


	//----- nvinfo : EIATTR_KPARAM_INFO
	.align		4
.L_97:
        /*0008*/ 	.byte	0x04, 0x17
        /*000a*/ 	.short	(.L_99 - .L_98)
.L_98:
        /*000c*/ 	.word	0x00000000
        /*0010*/ 	.short	0x0003
        /*0012*/ 	.short	0x0018
        /*0014*/ 	.byte	0x00, 0xf0, 0x11, 0x00


	//----- nvinfo : EIATTR_KPARAM_INFO
	.align		4
.L_99:
        /*0018*/ 	.byte	0x04, 0x17
        /*001a*/ 	.short	(.L_101 - .L_100)
.L_100:
        /*001c*/ 	.word	0x00000000
        /*0020*/ 	.short	0x0002
        /*0022*/ 	.short	0x0010
        /*0024*/ 	.byte	0x00, 0xf5, 0x21, 0x00


	//----- nvinfo : EIATTR_KPARAM_INFO
	.align		4
.L_101:
        /*0028*/ 	.byte	0x04, 0x17
        /*002a*/ 	.short	(.L_103 - .L_102)
.L_102:
        /*002c*/ 	.word	0x00000000
        /*0030*/ 	.short	0x0001
        /*0032*/ 	.short	0x0008
        /*0034*/ 	.byte	0x00, 0xf5, 0x21, 0x00


	//----- nvinfo : EIATTR_KPARAM_INFO
	.align		4
.L_103:
        /*0038*/ 	.byte	0x04, 0x17
        /*003a*/ 	.short	(.L_105 - .L_104)
.L_104:
        /*003c*/ 	.word	0x00000000
        /*0040*/ 	.short	0x0000
        /*0042*/ 	.short	0x0000
        /*0044*/ 	.byte	0x00, 0xf5, 0x21, 0x00


	//----- nvinfo : EIATTR_SPARSE_MMA_MASK
	.align		4
.L_105:
        /*0048*/ 	.byte	0x03, 0x50
        /*004a*/ 	.short	0x0000


	//----- nvinfo : EIATTR_MAXREG_COUNT
	.align		4
        /*004c*/ 	.byte	0x03, 0x1b
        /*004e*/ 	.short	0x00ff


	//----- nvinfo : EIATTR_MERCURY_ISA_VERSION
	.align		4
        /*0050*/ 	.byte	0x03, 0x5f
        /*0052*/ 	.short	0x0101


	//----- nvinfo : EIATTR_VRC_CTA_INIT_COUNT
	.align		4
        /*0054*/ 	.byte	0x02, 0x4a
	.zero		1
	.zero		1


	//----- nvinfo : EIATTR_EXIT_INSTR_OFFSETS
	.align		4
        /*0058*/ 	.byte	0x04, 0x1c
        /*005a*/ 	.short	(.L_107 - .L_106)


	//   ....[0]....
.L_106:
        /*005c*/ 	.word	0x00000070


	//   ....[1]....
        /*0060*/ 	.word	0x00000130


	//----- nvinfo : EIATTR_CBANK_PARAM_SIZE
	.align		4
.L_107:
        /*0064*/ 	.byte	0x03, 0x19
        /*0066*/ 	.short	0x001c


	//----- nvinfo : EIATTR_PARAM_CBANK
	.align		4
        /*0068*/ 	.byte	0x04, 0x0a
        /*006a*/ 	.short	(.L_109 - .L_108)
	.align		4
.L_108:
        /*006c*/ 	.word	index@(.nv.constant0._Z26elementwise_add_f32_kernelPfS_S_i)
        /*0070*/ 	.short	0x0380
        /*0072*/ 	.short	0x001c


	//----- nvinfo : EIATTR_SW_WAR
	.align		4
.L_109:
        /*0074*/ 	.byte	0x04, 0x36
        /*0076*/ 	.short	(.L_111 - .L_110)
.L_110:
        /*0078*/ 	.word	0x00000008
.L_111:


//--------------------- .nv.callgraph             --------------------------
	.section	.nv.callgraph,"",@"SHT_CUDA_CALLGRAPH"
	.align	4
	.sectionentsize	8
	.align		4
        /*0000*/ 	.word	0x00000000
	.align		4
        /*0004*/ 	.word	0xffffffff
	.align		4
        /*0008*/ 	.word	0x00000000
	.align		4
        /*000c*/ 	.word	0xfffffffe
	.align		4
        /*0010*/ 	.word	0x00000000
	.align		4
        /*0014*/ 	.word	0xfffffffd
	.align		4
        /*0018*/ 	.word	0x00000000
	.align		4
        /*001c*/ 	.word	0xfffffffc


//--------------------- .text._Z33elementwise_add_f16x8_pack_kernelP6__halfS0_S0_i --------------------------
	.section	.text._Z33elementwise_add_f16x8_pack_kernelP6__halfS0_S0_i,"ax",@progbits
	.align	128
        .global         _Z33elementwise_add_f16x8_pack_kernelP6__halfS0_S0_i
        .type           _Z33elementwise_add_f16x8_pack_kernelP6__halfS0_S0_i,@function
        .size           _Z33elementwise_add_f16x8_pack_kernelP6__halfS0_S0_i,(.L_x_10 - _Z33elementwise_add_f16x8_pack_kernelP6__halfS0_S0_i)
        .other          _Z33elementwise_add_f16x8_pack_kernelP6__halfS0_S0_i,@"STO_CUDA_ENTRY STV_DEFAULT"
_Z33elementwise_add_f16x8_pack_kernelP6__halfS0_S0_i:
.text._Z33elementwise_add_f16x8_pack_kernelP6__halfS0_S0_i:
[----:B------:R-:W0:Y:S01]  /*0000*/  LDC R1, c[0x0][0x37c] ;  /* 0x0000df00ff017b82 */ /* 0x000e220000000800 */
[----:B------:R-:W1:Y:S07]  /*0010*/  S2R R7, SR_TID.X ;  /* 0x0000000000077919 */ /* 0x000e6e0000002100 */
[----:B------:R-:W1:Y:S01]  /*0020*/  S2UR UR6, SR_CTAID.X ;  /* 0x00000000000679c3 */ /* 0x000e620000002500 */
[----:B------:R-:W2:Y:S07]  /*0030*/  LDCU.64 UR4, c[0x0][0x358] ;  /* 0x00006b00ff0477ac */ /* 0x000eae0008000a00 */
[----:B------:R-:W1:Y:S08]  /*0040*/  LDC R0, c[0x0][0x360] ;  /* 0x0000d800ff007b82 */ /* 0x000e700000000800 */
[----:B------:R-:W3:Y:S08]  /*0050*/  LDC.64 R2, c[0x0][0x380] ;  /* 0x0000e000ff027b82 */ /* 0x000ef00000000a00 */
[----:B------:R-:W4:Y:S01]  /*0060*/  LDC.64 R4, c[0x0][0x388] ;  /* 0x0000e200ff047b82 */ /* 0x000f220000000a00 */
[----:B-1----:R-:W-:-:S07]  /*0070*/  IMAD R0, R0, UR6, R7 ;  /* 0x0000000600007c24 */ /* 0x002fce000f8e0207 */
[----:B------:R-:W1:Y:S01]  /*0080*/  LDC R13, c[0x0][0x398] ;  /* 0x0000e600ff0d7b82 */ /* 0x000e620000000800 */
[----:B------:R-:W-:-:S05]  /*0090*/  SHF.L.U32 R0, R0, 0x3, RZ ;  /* 0x0000000300007819 */ /* 0x000fca00000006ff */
[----:B---3--:R-:W-:-:S05]  /*00a0*/  IMAD.WIDE R2, R0, 0x2, R2 ;  /* 0x0000000200027825 */ /* 0x008fca00078e0202 */
[----:B--2---:R-:W2:Y:S01]  /*00b0*/  LDG.E R9, desc[UR4][R2.64+0x8] ;  /* 0x0000080402097981 */ /* 0x004ea2000c1e1900 */
[----:B----4-:R-:W-:-:S03]  /*00c0*/  IMAD.WIDE R4, R0, 0x2, R4 ;  /* 0x0000000200047825 */ /* 0x010fc600078e0204 */
[----:B------:R-:W3:Y:S04]  /*00d0*/  LDG.E R8, desc[UR4][R2.64] ;  /* 0x0000000402087981 */ /* 0x000ee8000c1e1900 */
[----:B------:R-:W2:Y:S04]  /*00e0*/  LDG.E R6, desc[UR4][R4.64+0x8] ;  /* 0x0000080404067981 */ /* 0x000ea8000c1e1900 */
[----:B------:R-:W3:Y:S01]  /*00f0*/  LDG.E R7, desc[UR4][R4.64] ;  /* 0x0000000404077981 */ /* 0x000ee2000c1e1900 */
[----:B------:R-:W-:-:S04]  /*0100*/  IADD3 R10, PT, PT, R0, 0x7, RZ ;  /* 0x00000007000a7810 */ /* 0x000fc80007ffe0ff */
[----:B-1----:R-:W-:Y:S01]  /*0110*/  ISETP.GE.AND P0, PT, R10, R13, PT ;  /* 0x0000000d0a00720c */ /* 0x002fe20003f06270 */
[----:B0-----:R-:W-:Y:S01]  /*0120*/  IMAD.MOV.U32 R10, RZ, RZ, R1 ;  /* 0x000000ffff0a7224 */ /* 0x001fe200078e0001 */
[----:B------:R-:W-:-:S05]  /*0130*/  MOV R11, R1 ;  /* 0x00000001000b7202 */ /* 0x000fca0000000f00 */
[----:B------:R-:W-:Y:S02]  /*0140*/  HFMA2 R10, R10, 1, 1, R11 ;  /* 0x3c003c000a0a7831 */ /* 0x000fe4000000000b */
[----:B--2---:R-:W-:Y:S02]  /*0150*/  HFMA2 R9, R9, 1, 1, R6 ;  /* 0x3c003c0009097831 */ /* 0x004fe40000000006 */
[----:B---3--:R-:W-:Y:S02]  /*0160*/  HADD2 R8, R8, R7 ;  /* 0x0000000708087230 */ /* 0x008fe40000000000 */
[----:B------:R-:W-:Y:S05]  /*0170*/  @!P0 BRA `(.L_x_0) ;  /* 0x0000000400188947 */ /* 0x000fea0003800000 */
[----:B------:R-:W-:-:S13]  /*0180*/  ISETP.GE.AND P0, PT, R0, R13, PT ;  /* 0x0000000d0000720c */ /* 0x000fda0003f06270 */
[----:B------:R-:W-:Y:S05]  /*0190*/  @P0 EXIT ;  /* 0x000000000000094d */ /* 0x000fea0003800000 */
[----:B------:R-:W-:Y:S01]  /*01a0*/  IMAD.IADD R6, R0, 0x1, -R13 ;  /* 0x0000000100067824 */ /* 0x000fe200078e0a0d */
[----:B------:R-:W-:Y:S01]  /*01b0*/  LOP3.LUT R11, R13, 0x3, RZ, 0xc0, !PT ;  /* 0x000000030d0b7812 */ /* 0x000fe200078ec0ff */
[----:B------:R-:W-:Y:S01]  /*01c0*/  BSSY.RECONVERGENT B0, `(.L_x_1) ;  /* 0x0000030000007945 */ /* 0x000fe20003800200 */
[----:B------:R-:W-:Y:S02]  /*01d0*/  MOV R7, RZ ;  /* 0x000000ff00077202 */ /* 0x000fe40000000f00 */
[----:B------:R-:W-:Y:S02]  /*01e0*/  ISETP.GT.U32.AND P1, PT, R6, -0x4, PT ;  /* 0xfffffffc0600780c */ /* 0x000fe40003f24070 */
[----:B------:R-:W-:-:S11]  /*01f0*/  ISETP.NE.AND P0, PT, R11, RZ, PT ;  /* 0x000000ff0b00720c */ /* 0x000fd60003f05270 */
[----:B------:R-:W-:Y:S05]  /*0200*/  @P1 BRA `(.L_x_2) ;  /* 0x0000000000ac1947 */ /* 0x000fea0003800000 */
[----:B------:R-:W0:Y:S01]  /*0210*/  LDC.64 R8, c[0x0][0x390] ;  /* 0x0000e400ff087b82 */ /* 0x000e220000000a00 */
[----:B------:R-:W1:Y:S01]  /*0220*/  LDCU.128 UR8, c[0x0][0x380] ;  /* 0x00007000ff0877ac */ /* 0x000e620008000c00 */
[----:B------:R-:W-:Y:S02]  /*0230*/  HFMA2 R15, -RZ, RZ, 0, 0 ;  /* 0x00000000ff0f7431 */ /* 0x000fe400000001ff */
[----:B------:R-:W-:Y:S02]  /*0240*/  IMAD.MOV.U32 R14, RZ, RZ, 0x4 ;  /* 0x00000004ff0e7424 */ /* 0x000fe400078e00ff */
[----:B------:R-:W-:Y:S02]  /*0250*/  IMAD.IADD R6, R0, 0x1, R11 ;  /* 0x0000000100067824 */ /* 0x000fe400078e020b */
[----:B------:R-:W-:-:S03]  /*0260*/  IMAD.MOV.U32 R19, RZ, RZ, R0 ;  /* 0x000000ffff137224 */ /* 0x000fc600078e0000 */
[C---:B------:R-:W-:Y:S01]  /*0270*/  IADD3 R7, PT, PT, -R6.reuse, R13, RZ ;  /* 0x0000000d06077210 */ /* 0x040fe20007ffe1ff */
[----:B------:R-:W-:Y:S02]  /*0280*/  IMAD.IADD R6, R6, 0x1, -R13 ;  /* 0x0000000106067824 */ /* 0x000fe400078e0a0d */
[----:B------:R-:W-:-:S03]  /*0290*/  IMAD.WIDE R14, R0, 0x2, R14 ;  /* 0x00000002000e7825 */ /* 0x000fc600078e020e */
[C---:B-1----:R-:W-:Y:S02]  /*02a0*/  IADD3 R12, P2, PT, R14.reuse, UR10, RZ ;  /* 0x0000000a0e0c7c10 */ /* 0x042fe4000ff5e0ff */
[----:B------:R-:W-:Y:S02]  /*02b0*/  IADD3 R14, P3, PT, R14, UR8, RZ ;  /* 0x000000080e0e7c10 */ /* 0x000fe4000ff7e0ff */
[C---:B------:R-:W-:Y:S02]  /*02c0*/  IADD3.X R13, PT, PT, R15.reuse, UR11, RZ, P2, !PT ;  /* 0x0000000b0f0d7c10 */ /* 0x040fe400097fe4ff */
[----:B0-----:R-:W-:Y:S02]  /*02d0*/  IADD3 R8, P1, PT, R8, 0x4, RZ ;  /* 0x0000000408087810 */ /* 0x001fe40007f3e0ff */
[----:B------:R-:W-:Y:S02]  /*02e0*/  IADD3.X R15, PT, PT, R15, UR9, RZ, P3, !PT ;  /* 0x000000090f0f7c10 */ /* 0x000fe40009ffe4ff */
[----:B------:R-:W-:-:S09]  /*02f0*/  IADD3.X R9, PT, PT, RZ, R9, RZ, P1, !PT ;  /* 0x00000009ff097210 */ /* 0x000fd20000ffe4ff */
.L_x_3:
[----:B0-----:R-:W2:Y:S04]  /*0300*/  LDG.E.U16 R10, desc[UR4][R14.64+-0x4] ;  /* 0xfffffc040e0a7981 */ /* 0x001ea8000c1e1500 */
[----:B------:R-:W2:Y:S02]  /*0310*/  LDG.E.U16 R17, desc[UR4][R12.64+-0x4] ;  /* 0xfffffc040c117981 */ /* 0x000ea4000c1e1500 */
[----:B--2---:R-:W-:Y:S02]  /*0320*/  HADD2 R10, R10.H0_H0, R17.H0_H0 ;  /* 0x200000110a0a7230 */ /* 0x004fe40000000800 */
[----:B------:R-:W-:-:S03]  /*0330*/  IMAD.WIDE R16, R19, 0x2, R8 ;  /* 0x0000000213107825 */ /* 0x000fc600078e0208 */
[----:B------:R-:W-:-:S05]  /*0340*/  PRMT R18, R10, 0x7610, R18 ;  /* 0x000076100a127816 */ /* 0x000fca0000000012 */
[----:B------:R0:W-:Y:S04]  /*0350*/  STG.E.U16 desc[UR4][R16.64+-0x4], R18 ;  /* 0xfffffc1210007986 */ /* 0x0001e8000c101504 */
[----:B------:R-:W2:Y:S04]  /*0360*/  LDG.E.U16 R10, desc[UR4][R14.64+-0x2] ;  /* 0xfffffe040e0a7981 */ /* 0x000ea8000c1e1500 */
[----:B------:R-:W2:Y:S02]  /*0370*/  LDG.E.U16 R21, desc[UR4][R12.64+-0x2] ;  /* 0xfffffe040c157981 */ /* 0x000ea4000c1e1500 */
[----:B--2---:R-:W-:-:S05]  /*0380*/  HADD2 R10, R10.H0_H0, R21.H0_H0 ;  /* 0x200000150a0a7230 */ /* 0x004fca0000000800 */
[----:B------:R-:W-:-:S05]  /*0390*/  PRMT R20, R10, 0x7610, R20 ;  /* 0x000076100a147816 */ /* 0x000fca0000000014 */
[----:B------:R0:W-:Y:S04]  /*03a0*/  STG.E.U16 desc[UR4][R16.64+-0x2], R20 ;  /* 0xfffffe1410007986 */ /* 0x0001e8000c101504 */
[----:B------:R-:W2:Y:S04]  /*03b0*/  LDG.E.U16 R10, desc[UR4][R14.64] ;  /* 0x000000040e0a7981 */ /* 0x000ea8000c1e1500 */
[----:B------:R-:W2:Y:S02]  /*03c0*/  LDG.E.U16 R21, desc[UR4][R12.64] ;  /* 0x000000040c157981 */ /* 0x000ea4000c1e1500 */
[----:B--2---:R-:W-:-:S05]  /*03d0*/  HADD2 R10, R10.H0_H0, R21.H0_H0 ;  /* 0x200000150a0a7230 */ /* 0x004fca0000000800 */
[----:B------:R-:W-:-:S05]  /*03e0*/  PRMT R22, R10, 0x7610, R22 ;  /* 0x000076100a167816 */ /* 0x000fca0000000016 */
[----:B------:R0:W-:Y:S04]  /*03f0*/  STG.E.U16 desc[UR4][R16.64], R22 ;  /* 0x0000001610007986 */ /* 0x0001e8000c101504 */
[----:B------:R1:W2:Y:S04]  /*0400*/  LDG.E.U16 R10, desc[UR4][R14.64+0x2] ;  /* 0x000002040e0a7981 */ /* 0x0002a8000c1e1500 */
[----:B------:R3:W2:Y:S01]  /*0410*/  LDG.E.U16 R21, desc[UR4][R12.64+0x2] ;  /* 0x000002040c157981 */ /* 0x0006a2000c1e1500 */
[----:B------:R-:W-:Y:S01]  /*0420*/  IADD3 R6, PT, PT, R6, 0x4, RZ ;  /* 0x0000000406067810 */ /* 0x000fe20007ffe0ff */
[----:B------:R-:W-:-:S03]  /*0430*/  VIADD R19, R19, 0x4 ;  /* 0x0000000413137836 */ /* 0x000fc60000000000 */
[----:B------:R-:W-:Y:S02]  /*0440*/  ISETP.NE.AND P1, PT, R6, RZ, PT ;  /* 0x000000ff0600720c */ /* 0x000fe40003f25270 */
[----:B-1----:R-:W-:Y:S02]  /*0450*/  IADD3 R14, P3, PT, R14, 0x8, RZ ;  /* 0x000000080e0e7810 */ /* 0x002fe40007f7e0ff */
[----:B---3--:R-:W-:Y:S02]  /*0460*/  IADD3 R12, P2, PT, R12, 0x8, RZ ;  /* 0x000000080c0c7810 */ /* 0x008fe40007f5e0ff */
[----:B------:R-:W-:-:S03]  /*0470*/  IADD3.X R15, PT, PT, RZ, R15, RZ, P3, !PT ;  /* 0x0000000fff0f7210 */ /* 0x000fc60001ffe4ff */
[----:B------:R-:W-:Y:S02]  /*0480*/  IMAD.X R13, RZ, RZ, R13, P2 ;  /* 0x000000ffff0d7224 */ /* 0x000fe400010e060d */
[----:B--2---:R-:W-:-:S05]  /*0490*/  HADD2 R10, R10.H0_H0, R21.H0_H0 ;  /* 0x200000150a0a7230 */ /* 0x004fca0000000800 */
[----:B------:R0:W-:Y:S01]  /*04a0*/  STG.E.U16 desc[UR4][R16.64+0x2], R10 ;  /* 0x0000020a10007986 */ /* 0x0001e2000c101504 */
[----:B------:R-:W-:Y:S05]  /*04b0*/  @P1 BRA `(.L_x_3) ;  /* 0xfffffffc00901947 */ /* 0x000fea000383ffff */
.L_x_2:
[----:B------:R-:W-:Y:S05]  /*04c0*/  BSYNC.RECONVERGENT B0 ;  /* 0x0000000000007941 */ /* 0x000fea0003800200 */
.L_x_1:
[----:B------:R-:W-:Y:S05]  /*04d0*/  @!P0 EXIT ;  /* 0x000000000000894d */ /* 0x000fea0003800000 */
[----:B------:R-:W1:Y:S01]  /*04e0*/  LDC.64 R8, c[0x0][0x390] ;  /* 0x0000e400ff087b82 */ /* 0x000e620000000a00 */
[----:B0-----:R-:W-:Y:S01]  /*04f0*/  IADD3 R17, PT, PT, R0, R7, RZ ;  /* 0x0000000700117210 */ /* 0x001fe20007ffe0ff */
[----:B------:R-:W-:-:S07]  /*0500*/  IMAD.MOV R0, RZ, RZ, -R11 ;  /* 0x000000ffff007224 */ /* 0x000fce00078e0a0b */
.L_x_4:
[----:B0-----:R-:W-:-:S04]  /*0510*/  IMAD.WIDE R10, R7, 0x2, R4 ;  /* 0x00000002070a7825 */ /* 0x001fc800078e0204 */
[----:B------:R-:W-:Y:S02]  /*0520*/  IMAD.WIDE R12, R7, 0x2, R2 ;  /* 0x00000002070c7825 */ /* 0x000fe400078e0202 */
[----:B------:R-:W2:Y:S04]  /*0530*/  LDG.E.U16 R11, desc[UR4][R10.64] ;  /* 0x000000040a0b7981 */ /* 0x000ea8000c1e1500 */
[----:B------:R-:W2:Y:S01]  /*0540*/  LDG.E.U16 R12, desc[UR4][R12.64] ;  /* 0x000000040c0c7981 */ /* 0x000ea2000c1e1500 */
[C---:B-1----:R-:W-:Y:S01]  /*0550*/  IMAD.WIDE R14, R17.reuse, 0x2, R8 ;  /* 0x00000002110e7825 */ /* 0x042fe200078e0208 */
[----:B------:R-:W-:Y:S02]  /*0560*/  IADD3 R0, PT, PT, R0, 0x1, RZ ;  /* 0x0000000100007810 */ /* 0x000fe40007ffe0ff */
[----:B------:R-:W-:Y:S01]  /*0570*/  IADD3 R17, PT, PT, R17, 0x1, RZ ;  /* 0x0000000111117810 */ /* 0x000fe20007ffe0ff */
[----:B------:R-:W-:Y:S01]  /*0580*/  VIADD R7, R7, 0x1 ;  /* 0x0000000107077836 */ /* 0x000fe20000000000 */
[----:B------:R-:W-:Y:S01]  /*0590*/  ISETP.NE.AND P0, PT, R0, RZ, PT ;  /* 0x000000ff0000720c */ /* 0x000fe20003f05270 */
[----:B--2---:R-:W-:-:S05]  /*05a0*/  HADD2 R11, R12.H0_H0, R11.H0_H0 ;  /* 0x2000000b0c0b7230 */ /* 0x004fca0000000800 */
[----:B------:R0:W-:Y:S07]  /*05b0*/  STG.E.U16 desc[UR4][R14.64], R11 ;  /* 0x0000000b0e007986 */ /* 0x0001ee000c101504 */
[----:B------:R-:W-:Y:S05]  /*05c0*/  @P0 BRA `(.L_x_4) ;  /* 0xfffffffc00d00947 */ /* 0x000fea000383ffff */
[----:B------:R-:W-:Y:S05]  /*05d0*/  EXIT ;  /* 0x000000000000794d */ /* 0x000fea0003800000 */
.L_x_0:
[----:B------:R-:W0:Y:S01]  /*05e0*/  LDC.64 R2, c[0x0][0x390] ;  /* 0x0000e400ff027b82 */ /* 0x000e220000000a00 */
[----:B------:R-:W-:Y:S02]  /*05f0*/  IMAD.MOV.U32 R11, RZ, RZ, R10 ;  /* 0x000000ffff0b7224 */ /* 0x000fe400078e000a */
[----:B0-----:R-:W-:-:S05]  /*0600*/  IMAD.WIDE R2, R0, 0x2, R2 ;  /* 0x0000000200027825 */ /* 0x001fca00078e0202 */
[----:B------:R-:W-:Y:S01]  /*0610*/  STG.E.128 desc[UR4][R2.64], R8 ;  /* 0x0000000802007986 */ /* 0x000fe2000c101d04 */
[----:B------:R-:W-:Y:S05]  /*0620*/  EXIT ;  /* 0x000000000000794d */ /* 0x000fea0003800000 */
.L_x_5:
[----:B------:R-:W-:-:S00]  /*0630*/  BRA `(.L_x_5) ;  /* 0xfffffffc00fc7947 */ /* 0x000fc0000383ffff */
[----:B------:R-:W-:-:S00]  /*0640*/  NOP ;  /* 0x0000000000007918 */ /* 0x000fc00000000000 */
        /* <DEDUP_REMOVED lines=11> */
.L_x_10:


//--------------------- .text._Z28elementwise_add_f16x2_kernelP6__halfS0_S0_i --------------------------
	.section	.text._Z28elementwise_add_f16x2_kernelP6__halfS0_S0_i,"ax",@progbits
	.align	128
        .global         _Z28elementwise_add_f16x2_kernelP6__halfS0_S0_i
        .type           _Z28elementwise_add_f16x2_kernelP6__halfS0_S0_i,@function
        .size           _Z28elementwise_add_f16x2_kernelP6__halfS0_S0_i,(.L_x_11 - _Z28elementwise_add_f16x2_kernelP6__halfS0_S0_i)
        .other          _Z28elementwise_add_f16x2_kernelP6__halfS0_S0_i,@"STO_CUDA_ENTRY STV_DEFAULT"
_Z28elementwise_add_f16x2_kernelP6__halfS0_S0_i:
.text._Z28elementwise_add_f16x2_kernelP6__halfS0_S0_i:
[----:B------:R-:W-:Y:S01]  /*0000*/  LDC R1, c[0x0][0x37c] ;  /* 0x0000df00ff017b82 */ /* 0x000fe20000000800 */
[----:B------:R-:W0:Y:S07]  /*0010*/  S2R R3, SR_TID.X ;  /* 0x0000000000037919 */ /* 0x000e2e0000002100 */
[----:B------:R-:W0:Y:S01]  /*0020*/  S2UR UR4, SR_CTAID.X ;  /* 0x00000000000479c3 */ /* 0x000e220000002500 */
[----:B------:R-:W1:Y:S07]  /*0030*/  LDCU UR5, c[0x0][0x398] ;  /* 0x00007300ff0577ac */ /* 0x000e6e0008000800 */
[----:B------:R-:W0:Y:S02]  /*0040*/  LDC R0, c[0x0][0x360] ;  /* 0x0000d800ff007b82 */ /* 0x000e240000000800 */
[----:B0-----:R-:W-:-:S05]  /*0050*/  IMAD R0, R0, UR4, R3 ;  /* 0x0000000400007c24 */ /* 0x001fca000f8e0203 */
[----:B------:R-:W-:-:S04]  /*0060*/  SHF.L.U32 R9, R0, 0x1, RZ ;  /* 0x0000000100097819 */ /* 0x000fc800000006ff */
[----:B-1----:R-:W-:-:S13]  /*0070*/  ISETP.GE.AND P0, PT, R9, UR5, PT ;  /* 0x0000000509007c0c */ /* 0x002fda000bf06270 */
[----:B------:R-:W-:Y:S05]  /*0080*/  @P0 EXIT ;  /* 0x000000000000094d */ /* 0x000fea0003800000 */
[----:B------:R-:W0:Y:S01]  /*0090*/  LDC.64 R2, c[0x0][0x380] ;  /* 0x0000e000ff027b82 */ /* 0x000e220000000a00 */
[----:B------:R-:W1:Y:S07]  /*00a0*/  LDCU.64 UR4, c[0x0][0x358] ;  /* 0x00006b00ff0477ac */ /* 0x000e6e0008000a00 */
[----:B------:R-:W2:Y:S08]  /*00b0*/  LDC.64 R4, c[0x0][0x388] ;  /* 0x0000e200ff047b82 */ /* 0x000eb00000000a00 */
[----:B------:R-:W3:Y:S01]  /*00c0*/  LDC.64 R6, c[0x0][0x390] ;  /* 0x0000e400ff067b82 */ /* 0x000ee20000000a00 */
[----:B0-----:R-:W-:-:S06]  /*00d0*/  IMAD.WIDE R2, R9, 0x2, R2 ;  /* 0x0000000209027825 */ /* 0x001fcc00078e0202 */
[----:B-1----:R-:W4:Y:S01]  /*00e0*/  LDG.E R2, desc[UR4][R2.64] ;  /* 0x0000000402027981 */ /* 0x002f22000c1e1900 */
[----:B--2---:R-:W-:-:S06]  /*00f0*/  IMAD.WIDE R4, R9, 0x2, R4 ;  /* 0x0000000209047825 */ /* 0x004fcc00078e0204 */
[----:B------:R-:W4:Y:S01]  /*0100*/  LDG.E R5, desc[UR4][R4.64] ;  /* 0x0000000404057981 */ /* 0x000f22000c1e1900 */
[----:B---3--:R-:W-:-:S04]  /*0110*/  IMAD.WIDE R6, R9, 0x2, R6 ;  /* 0x0000000209067825 */ /* 0x008fc800078e0206 */
[----:B----4-:R-:W-:-:S05]  /*0120*/  HFMA2 R9, R2, 1, 1, R5 ;  /* 0x3c003c0002097831 */ /* 0x010fca0000000005 */
[----:B------:R-:W-:Y:S01]  /*0130*/  STG.E desc[UR4][R6.64], R9 ;  /* 0x0000000906007986 */ /* 0x000fe2000c101904 */
[----:B------:R-:W-:Y:S05]  /*0140*/  EXIT ;  /* 0x000000000000794d */ /* 0x000fea0003800000 */
.L_x_6:
        /* <DEDUP_REMOVED lines=11> */
.L_x_11:


//--------------------- .text._Z26elementwise_add_f16_kernelP6__halfS0_S0_i --------------------------
	.section	.text._Z26elementwise_add_f16_kernelP6__halfS0_S0_i,"ax",@progbits
	.align	128
        .global         _Z26elementwise_add_f16_kernelP6__halfS0_S0_i
        .type           _Z26elementwise_add_f16_kernelP6__halfS0_S0_i,@function
        .size           _Z26elementwise_add_f16_kernelP6__halfS0_S0_i,(.L_x_12 - _Z26elementwise_add_f16_kernelP6__halfS0_S0_i)
        .other          _Z26elementwise_add_f16_kernelP6__halfS0_S0_i,@"STO_CUDA_ENTRY STV_DEFAULT"
_Z26elementwise_add_f16_kernelP6__halfS0_S0_i:
.text._Z26elementwise_add_f16_kernelP6__halfS0_S0_i:
[----:B------:R-:W-:Y:S01]  /*0000*/  LDC R1, c[0x0][0x37c] ;  /* 0x0000df00ff017b82 */ /* 0x000fe20000000800 */
[----:B------:R-:W0:Y:S07]  /*0010*/  S2R R0, SR_TID.X ;  /* 0x0000000000007919 */ /* 0x000e2e0000002100 */
[----:B------:R-:W0:Y:S01]  /*0020*/  S2UR UR4, SR_CTAID.X ;  /* 0x00000000000479c3 */ /* 0x000e220000002500 */
[----:B------:R-:W1:Y:S07]  /*0030*/  LDCU UR5, c[0x0][0x398] ;  /* 0x00007300ff0577ac */ /* 0x000e6e0008000800 */
[----:B------:R-:W0:Y:S02]  /*0040*/  LDC R9, c[0x0][0x360] ;  /* 0x0000d800ff097b82 */ /* 0x000e240000000800 */
[----:B0-----:R-:W-:-:S05]  /*0050*/  IMAD R9, R9, UR4, R0 ;  /* 0x0000000409097c24 */ /* 0x001fca000f8e0200 */
[----:B-1----:R-:W-:-:S13]  /*0060*/  ISETP.GE.AND P0, PT, R9, UR5, PT ;  /* 0x0000000509007c0c */ /* 0x002fda000bf06270 */
[----:B------:R-:W-:Y:S05]  /*0070*/  @P0 EXIT ;  /* 0x000000000000094d */ /* 0x000fea0003800000 */
[----:B------:R-:W0:Y:S01]  /*0080*/  LDC.64 R2, c[0x0][0x380] ;  /* 0x0000e000ff027b82 */ /* 0x000e220000000a00 */
[----:B------:R-:W1:Y:S07]  /*0090*/  LDCU.64 UR4, c[0x0][0x358] ;  /* 0x00006b00ff0477ac */ /* 0x000e6e0008000a00 */
[----:B------:R-:W2:Y:S08]  /*00a0*/  LDC.64 R4, c[0x0][0x388] ;  /* 0x0000e200ff047b82 */ /* 0x000eb00000000a00 */
[----:B------:R-:W3:Y:S01]  /*00b0*/  LDC.64 R6, c[0x0][0x390] ;  /* 0x0000e400ff067b82 */ /* 0x000ee20000000a00 */
[----:B0-----:R-:W-:-:S06]  /*00c0*/  IMAD.WIDE R2, R9, 0x2, R2 ;  /* 0x0000000209027825 */ /* 0x001fcc00078e0202 */
[----:B-1----:R-:W4:Y:S01]  /*00d0*/  LDG.E.U16 R2, desc[UR4][R2.64] ;  /* 0x0000000402027981 */ /* 0x002f22000c1e1500 */
[----:B--2---:R-:W-:-:S06]  /*00e0*/  IMAD.WIDE R4, R9, 0x2, R4 ;  /* 0x0000000209047825 */ /* 0x004fcc00078e0204 */
[----:B------:R-:W4:Y:S01]  /*00f0*/  LDG.E.U16 R5, desc[UR4][R4.64] ;  /* 0x0000000404057981 */ /* 0x000f22000c1e1500 */
[----:B---3--:R-:W-:-:S04]  /*0100*/  IMAD.WIDE R6, R9, 0x2, R6 ;  /* 0x0000000209067825 */ /* 0x008fc800078e0206 */
[----:B----4-:R-:W-:-:S05]  /*0110*/  HADD2 R5, R2.H0_H0, R5.H0_H0 ;  /* 0x2000000502057230 */ /* 0x010fca0000000800 */
[----:B------:R-:W-:Y:S01]  /*0120*/  STG.E.U16 desc[UR4][R6.64], R5 ;  /* 0x0000000506007986 */ /* 0x000fe2000c101504 */
[----:B------:R-:W-:Y:S05]  /*0130*/  EXIT ;  /* 0x000000000000794d */ /* 0x000fea0003800000 */
.L_x_7:
        /* <DEDUP_REMOVED lines=12> */
.L_x_12:


//--------------------- .text._Z28elementwise_add_f32x4_kernelPfS_S_i --------------------------
	.section	.text._Z28elementwise_add_f32x4_kernelPfS_S_i,"ax",@progbits
	.align	128
        .global         _Z28elementwise_add_f32x4_kernelPfS_S_i
        .type           _Z28elementwise_add_f32x4_kernelPfS_S_i,@function
        .size           _Z28elementwise_add_f32x4_kernelPfS_S_i,(.L_x_13 - _Z28elementwise_add_f32x4_kernelPfS_S_i)
        .other          _Z28elementwise_add_f32x4_kernelPfS_S_i,@"STO_CUDA_ENTRY STV_DEFAULT"
_Z28elementwise_add_f32x4_kernelPfS_S_i:
.text._Z28elementwise_add_f32x4_kernelPfS_S_i:
        /* <DEDUP_REMOVED lines=14> */
[----:B-1----:R-:W4:Y:S01]  /*00e0*/  LDG.E.64 R2, desc[UR4][R2.64] ;  /* 0x0000000402027981 */ /* 0x002f22000c1e1b00 */
[----:B--2---:R-:W-:-:S06]  /*00f0*/  IMAD.WIDE R4, R9, 0x4, R4 ;  /* 0x0000000409047825 */ /* 0x004fcc00078e0204 */
[----:B------:R-:W4:Y:S01]  /*0100*/  LDG.E.64 R4, desc[UR4][R4.64] ;  /* 0x0000000404047981 */ /* 0x000f22000c1e1b00 */
[----:B------:R-:W-:Y:S01]  /*0110*/  MOV R11, 0x7fc00000 ;  /* 0x7fc00000000b7802 */ /* 0x000fe20000000f00 */
[----:B---3--:R-:W-:-:S05]  /*0120*/  IMAD.WIDE R6, R9, 0x4, R6 ;  /* 0x0000000409067825 */ /* 0x008fca00078e0206 */
[----:B------:R-:W-:Y:S01]  /*0130*/  STG.E desc[UR4][R6.64+0x8], R11 ;  /* 0x0000080b06007986 */ /* 0x000fe2000c101904 */
[----:B----4-:R-:W-:Y:S01]  /*0140*/  FADD R8, R2, R4 ;  /* 0x0000000402087221 */ /* 0x010fe20000000000 */
[----:B------:R-:W-:-:S05]  /*0150*/  FADD R9, R3, R5 ;  /* 0x0000000503097221 */ /* 0x000fca0000000000 */
[----:B------:R-:W-:Y:S01]  /*0160*/  STG.E.64 desc[UR4][R6.64], R8 ;  /* 0x0000000806007986 */ /* 0x000fe2000c101b04 */
[----:B------:R-:W-:Y:S05]  /*0170*/  EXIT ;  /* 0x000000000000794d */ /* 0x000fea0003800000 */
.L_x_8:
        /* <DEDUP_REMOVED lines=16> */
.L_x_13:


//--------------------- .text._Z26elementwise_add_f32_kernelPfS_S_i --------------------------
	.section	.text._Z26elementwise_add_f32_kernelPfS_S_i,"ax",@progbits
	.align	128
        .global         _Z26elementwise_add_f32_kernelPfS_S_i
        .type           _Z26elementwise_add_f32_kernelPfS_S_i,@function
        .size           _Z26elementwise_add_f32_kernelPfS_S_i,(.L_x_14 - _Z26elementwise_add_f32_kernelPfS_S_i)
        .other          _Z26elementwise_add_f32_kernelPfS_S_i,@"STO_CUDA_ENTRY STV_DEFAULT"
_Z26elementwise_add_f32_kernelPfS_S_i:
.text._Z26elementwise_add_f32_kernelPfS_S_i:
        /* <DEDUP_REMOVED lines=17> */
[----:B----4-:R-:W-:-:S05]  /*0110*/  FADD R9, R2, R5 ;  /* 0x0000000502097221 */ /* 0x010fca0000000000 */
[----:B------:R-:W-:Y:S01]  /*0120*/  STG.E desc[UR4][R6.64], R9 ;  /* 0x0000000906007986 */ /* 0x000fe2000c101904 */
[----:B------:R-:W-:Y:S05]  /*0130*/  EXIT ;  /* 0x000000000000794d */ /* 0x000fea0003800000 */
.L_x_9:
        /* <DEDUP_REMOVED lines=12> */
.L_x_14:


//--------------------- .nv.shared.reserved.0     --------------------------
	.section	.nv.shared.reserved.0,"aw",@nobits
	.weak		__nv_reservedSMEM_offset_0_alias
	.size		__nv_reservedSMEM_offset_0_alias, 0, 64
	.other		__nv_reservedSMEM_offset_0_alias,@"STO_CUDA_RESERVED_SHARED STV_DEFAULT"
__nv_reservedSMEM_offset_0_alias:
	.zero		0
	.zero		64


//--------------------- .nv.constant0._Z33elementwise_add_f16x8_pack_kernelP6__halfS0_S0_i --------------------------
	.section	.nv.constant0._Z33elementwise_add_f16x8_pack_kernelP6__halfS0_S0_i,"a",@progbits
	.sectionflags	@""
	.align	4
.nv.constant0._Z33elementwise_add_f16x8_pack_kernelP6__halfS0_S0_i:
	.zero		924


//--------------------- .nv.constant0._Z28elementwise_add_f16x2_kernelP6__halfS0_S0_i --------------------------
	.section	.nv.constant0._Z28elementwise_add_f16x2_kernelP6__halfS0_S0_i,"a",@progbits
	.sectionflags	@""
	.align	4
.nv.constant0._Z28elementwise_add_f16x2_kernelP6__halfS0_S0_i:
	.zero		924


//--------------------- .nv.constant0._Z26elementwise_add_f16_kernelP6__halfS0_S0_i --------------------------
	.section	.nv.constant0._Z26elementwise_add_f16_kernelP6__halfS0_S0_i,"a",@progbits
	.sectionflags	@""
	.align	4
.nv.constant0._Z26elementwise_add_f16_kernelP6__halfS0_S0_i:
	.zero		924


//--------------------- .nv.constant0._Z28elementwise_add_f32x4_kernelPfS_S_i --------------------------
	.section	.nv.constant0._Z28elementwise_add_f32x4_kernelPfS_S_i,"a",@progbits
	.sectionflags	@""
	.align	4
.nv.constant0._Z28elementwise_add_f32x4_kernelPfS_S_i:
	.zero		924


//--------------------- .nv.constant0._Z26elementwise_add_f32_kernelPfS_S_i --------------------------
	.section	.nv.constant0._Z26elementwise_add_f32_kernelPfS_S_i,"a",@progbits
	.sectionflags	@""
	.align	4
.nv.constant0._Z26elementwise_add_f32_kernelPfS_S_i:
	.zero		924


//--------------------- SYMBOLS --------------------------

	.type		.nv.reservedSmem.offset0,@object
	.size		.nv.reservedSmem.offset0,0x4
